//
// Generated by NVIDIA NVVM Compiler
//
// Compiler Build ID: CL-36424714
// Cuda compilation tools, release 13.0, V13.0.88
// Based on NVVM 20.0.0
//

.version 9.0
.target sm_100
.address_size 64

	// .globl	_Z10matrix_mulPfS_S_iiiiii
// _ZZ10matrix_mulPfS_S_iiiiiiE4ds_M has been demoted
// _ZZ10matrix_mulPfS_S_iiiiiiE4ds_N has been demoted

.visible .entry _Z10matrix_mulPfS_S_iiiiii(
	.param .u64 .ptr .align 1 _Z10matrix_mulPfS_S_iiiiii_param_0,
	.param .u64 .ptr .align 1 _Z10matrix_mulPfS_S_iiiiii_param_1,
	.param .u64 .ptr .align 1 _Z10matrix_mulPfS_S_iiiiii_param_2,
	.param .u32 _Z10matrix_mulPfS_S_iiiiii_param_3,
	.param .u32 _Z10matrix_mulPfS_S_iiiiii_param_4,
	.param .u32 _Z10matrix_mulPfS_S_iiiiii_param_5,
	.param .u32 _Z10matrix_mulPfS_S_iiiiii_param_6,
	.param .u32 _Z10matrix_mulPfS_S_iiiiii_param_7,
	.param .u32 _Z10matrix_mulPfS_S_iiiiii_param_8
)
{
	.reg .pred 	%p<12>;
	.reg .b32 	%r<37>;
	.reg .b32 	%f<67>;
	.reg .b64 	%rd<13>;
	// demoted variable
	.shared .align 4 .b8 _ZZ10matrix_mulPfS_S_iiiiiiE4ds_M[1024];
	// demoted variable
	.shared .align 4 .b8 _ZZ10matrix_mulPfS_S_iiiiiiE4ds_N[1024];
	ld.param.u64 	%rd3, [_Z10matrix_mulPfS_S_iiiiii_param_0];
	ld.param.u64 	%rd4, [_Z10matrix_mulPfS_S_iiiiii_param_1];
	ld.param.u64 	%rd5, [_Z10matrix_mulPfS_S_iiiiii_param_2];
	ld.param.u32 	%r15, [_Z10matrix_mulPfS_S_iiiiii_param_3];
	ld.param.u32 	%r16, [_Z10matrix_mulPfS_S_iiiiii_param_4];
	ld.param.u32 	%r17, [_Z10matrix_mulPfS_S_iiiiii_param_5];
	ld.param.u32 	%r18, [_Z10matrix_mulPfS_S_iiiiii_param_6];
	ld.param.u32 	%r19, [_Z10matrix_mulPfS_S_iiiiii_param_7];
	ld.param.u32 	%r20, [_Z10matrix_mulPfS_S_iiiiii_param_8];
	mov.u32 	%r21, %ctaid.x;
	mov.u32 	%r22, %ctaid.y;
	mov.u32 	%r1, %tid.x;
	mov.u32 	%r2, %tid.y;
	shl.b32 	%r23, %r22, 4;
	add.s32 	%r3, %r23, %r2;
	shl.b32 	%r24, %r21, 4;
	add.s32 	%r4, %r24, %r1;
	cvt.rn.f32.s32 	%f10, %r16;
	mul.f32 	%f11, %f10, 0f3D800000;
	cvt.rpi.f32.f32 	%f1, %f11;
	setp.leu.f32 	%p1, %f1, 0f00000000;
	mov.f32 	%f66, 0f00000000;
	@%p1 bra 	$L__BB0_7;
	shl.b32 	%r26, %r2, 6;
	mov.u32 	%r27, _ZZ10matrix_mulPfS_S_iiiiiiE4ds_M;
	add.s32 	%r5, %r27, %r26;
	shl.b32 	%r28, %r1, 2;
	add.s32 	%r6, %r5, %r28;
	mul.lo.s32 	%r7, %r16, %r3;
	mov.u32 	%r29, _ZZ10matrix_mulPfS_S_iiiiiiE4ds_N;
	add.s32 	%r9, %r29, %r28;
	add.s32 	%r8, %r9, %r26;
	cvta.to.global.u64 	%rd1, %rd3;
	cvta.to.global.u64 	%rd2, %rd4;
	mov.f32 	%f66, 0f00000000;
	mov.b32 	%r36, 0;
$L__BB0_2:
	setp.ge.s32 	%p2, %r3, %r15;
	shl.b32 	%r11, %r36, 4;
	add.s32 	%r30, %r11, %r1;
	setp.ge.s32 	%p3, %r30, %r16;
	mov.f32 	%f64, 0f00000000;
	or.pred  	%p4, %p2, %p3;
	@%p4 bra 	$L__BB0_4;
	add.s32 	%r31, %r30, %r7;
	mul.wide.s32 	%rd6, %r31, 4;
	add.s64 	%rd7, %rd1, %rd6;
	ld.global.f32 	%f64, [%rd7];
$L__BB0_4:
	setp.ge.s32 	%p5, %r4, %r18;
	st.shared.f32 	[%r6], %f64;
	add.s32 	%r13, %r11, %r2;
	setp.ge.s32 	%p6, %r13, %r17;
	mov.f32 	%f65, 0f00000000;
	or.pred  	%p7, %p5, %p6;
	@%p7 bra 	$L__BB0_6;
	mad.lo.s32 	%r33, %r13, %r18, %r4;
	mul.wide.s32 	%rd8, %r33, 4;
	add.s64 	%rd9, %rd2, %rd8;
	ld.global.f32 	%f65, [%rd9];
$L__BB0_6:
	st.shared.f32 	[%r8], %f65;
	bar.sync 	0;
	ld.shared.f32 	%f15, [%r5];
	ld.shared.f32 	%f16, [%r9];
	fma.rn.f32 	%f17, %f15, %f16, %f66;
	ld.shared.f32 	%f18, [%r5+4];
	ld.shared.f32 	%f19, [%r9+64];
	fma.rn.f32 	%f20, %f18, %f19, %f17;
	ld.shared.f32 	%f21, [%r5+8];
	ld.shared.f32 	%f22, [%r9+128];
	fma.rn.f32 	%f23, %f21, %f22, %f20;
	ld.shared.f32 	%f24, [%r5+12];
	ld.shared.f32 	%f25, [%r9+192];
	fma.rn.f32 	%f26, %f24, %f25, %f23;
	ld.shared.f32 	%f27, [%r5+16];
	ld.shared.f32 	%f28, [%r9+256];
	fma.rn.f32 	%f29, %f27, %f28, %f26;
	ld.shared.f32 	%f30, [%r5+20];
	ld.shared.f32 	%f31, [%r9+320];
	fma.rn.f32 	%f32, %f30, %f31, %f29;
	ld.shared.f32 	%f33, [%r5+24];
	ld.shared.f32 	%f34, [%r9+384];
	fma.rn.f32 	%f35, %f33, %f34, %f32;
	ld.shared.f32 	%f36, [%r5+28];
	ld.shared.f32 	%f37, [%r9+448];
	fma.rn.f32 	%f38, %f36, %f37, %f35;
	ld.shared.f32 	%f39, [%r5+32];
	ld.shared.f32 	%f40, [%r9+512];
	fma.rn.f32 	%f41, %f39, %f40, %f38;
	ld.shared.f32 	%f42, [%r5+36];
	ld.shared.f32 	%f43, [%r9+576];
	fma.rn.f32 	%f44, %f42, %f43, %f41;
	ld.shared.f32 	%f45, [%r5+40];
	ld.shared.f32 	%f46, [%r9+640];
	fma.rn.f32 	%f47, %f45, %f46, %f44;
	ld.shared.f32 	%f48, [%r5+44];
	ld.shared.f32 	%f49, [%r9+704];
	fma.rn.f32 	%f50, %f48, %f49, %f47;
	ld.shared.f32 	%f51, [%r5+48];
	ld.shared.f32 	%f52, [%r9+768];
	fma.rn.f32 	%f53, %f51, %f52, %f50;
	ld.shared.f32 	%f54, [%r5+52];
	ld.shared.f32 	%f55, [%r9+832];
	fma.rn.f32 	%f56, %f54, %f55, %f53;
	ld.shared.f32 	%f57, [%r5+56];
	ld.shared.f32 	%f58, [%r9+896];
	fma.rn.f32 	%f59, %f57, %f58, %f56;
	ld.shared.f32 	%f60, [%r5+60];
	ld.shared.f32 	%f61, [%r9+960];
	fma.rn.f32 	%f66, %f60, %f61, %f59;
	bar.sync 	0;
	add.s32 	%r36, %r36, 1;
	cvt.rn.f32.u32 	%f62, %r36;
	setp.gt.f32 	%p8, %f1, %f62;
	@%p8 bra 	$L__BB0_2;
$L__BB0_7:
	setp.ge.s32 	%p9, %r3, %r19;
	setp.ge.s32 	%p10, %r4, %r20;
	or.pred  	%p11, %p9, %p10;
	@%p11 bra 	$L__BB0_9;
	mad.lo.s32 	%r35, %r20, %r3, %r4;
	cvta.to.global.u64 	%rd10, %rd5;
	mul.wide.u32 	%rd11, %r35, 4;
	add.s64 	%rd12, %rd10, %rd11;
	st.global.f32 	[%rd12], %f66;
$L__BB0_9:
	ret;

}


// ===== COMPILED SASS (sm_100) =====

	.target	sm_100

	.elftype	@"ET_EXEC"


//--------------------- .note.nv.tkinfo           --------------------------
	.section	.note.nv.tkinfo,"",@"SHT_NOTE"
	.sectionflags	@"SHF_NOTE_NV_TKINFO"
	.tkinfo
        /*0018*/ 	.word	0x00000002
        /*0030*/ 	.string	""
        /*0030*/ 	.string	"ptxas"
        /*0030*/ 	.string	"Cuda compilation tools, release 13.0, V13.0.88"
        /*0030*/ 	.string	"Build cuda_13.0.r13.0/compiler.36424714_0"
        /*0030*/ 	.string	"-arch sm_100 -m 64 "



//--------------------- .note.nv.cuinfo           --------------------------
	.section	.note.nv.cuinfo,"",@"SHT_NOTE"
	.sectionflags	@"SHF_NOTE_NV_CUINFO"
        /*0018*/ 	.short	0x0002
        /*001a*/ 	.short	0x0064
        /*001c*/ 	.short	0x0082
	.zero		2


//--------------------- .nv.info                  --------------------------
	.section	.nv.info,"",@"SHT_CUDA_INFO"
	.align	4


	//----- nvinfo : EIATTR_REGCOUNT
	.align		4
        /*0000*/ 	.byte	0x04, 0x2f
        /*0002*/ 	.short	(.L_1 - .L_0)
	.align		4
.L_0:
        /*0004*/ 	.word	index@(_Z10matrix_mulPfS_S_iiiiii)
        /*0008*/ 	.word	0x00000020


	//----- nvinfo : EIATTR_FRAME_SIZE
	.align		4
.L_1:
        /*000c*/ 	.byte	0x04, 0x11
        /*000e*/ 	.short	(.L_3 - .L_2)
	.align		4
.L_2:
        /*0010*/ 	.word	index@(_Z10matrix_mulPfS_S_iiiiii)
        /*0014*/ 	.word	0x00000000


	//----- nvinfo : EIATTR_MIN_STACK_SIZE
	.align		4
.L_3:
        /*0018*/ 	.byte	0x04, 0x12
        /*001a*/ 	.short	(.L_5 - .L_4)
	.align		4
.L_4:
        /*001c*/ 	.word	index@(_Z10matrix_mulPfS_S_iiiiii)
        /*0020*/ 	.word	0x00000000
.L_5:


//--------------------- .nv.compat                --------------------------
	.section	.nv.compat,"",@"SHT_CUDA_COMPAT_INFO"
	.align	4
        /*0000*/ 	.byte	0x02, 0x09, 0x00, 0x00, 0x02, 0x02, 0x01, 0x00, 0x02, 0x05, 0x05, 0x00, 0x03, 0x07, 0x01, 0x01
        /*0010*/ 	.byte	0x02, 0x03, 0x00, 0x00, 0x02, 0x06, 0x01, 0x00, 0x04, 0x0b, 0x08, 0x00, 0x09, 0x00, 0x00, 0x00
        /*0020*/ 	.byte	0x00, 0x00, 0x00, 0x00


//--------------------- .nv.info._Z10matrix_mulPfS_S_iiiiii --------------------------
	.section	.nv.info._Z10matrix_mulPfS_S_iiiiii,"",@"SHT_CUDA_INFO"
	.sectionflags	@""
	.align	4


	//----- nvinfo : EIATTR_CUDA_API_VERSION
	.align		4
        /*0000*/ 	.byte	0x04, 0x37
        /*0002*/ 	.short	(.L_7 - .L_6)
.L_6:
        /*0004*/ 	.word	0x00000082


	//----- nvinfo : EIATTR_KPARAM_INFO
	.align		4
.L_7:
        /*0008*/ 	.byte	0x04, 0x17
        /*000a*/ 	.short	(.L_9 - .L_8)
.L_8:
        /*000c*/ 	.word	0x00000000
        /*0010*/ 	.short	0x0008
        /*0012*/ 	.short	0x002c
        /*0014*/ 	.byte	0x00, 0xf0, 0x11, 0x00


	//----- nvinfo : EIATTR_KPARAM_INFO
	.align		4
.L_9:
        /*0018*/ 	.byte	0x04, 0x17
        /*001a*/ 	.short	(.L_11 - .L_10)
.L_10:
        /*001c*/ 	.word	0x00000000
        /*0020*/ 	.short	0x0007
        /*0022*/ 	.short	0x0028
        /*0024*/ 	.byte	0x00, 0xf0, 0x11, 0x00


	//----- nvinfo : EIATTR_KPARAM_INFO
	.align		4
.L_11:
        /*0028*/ 	.byte	0x04, 0x17
        /*002a*/ 	.short	(.L_13 - .L_12)
.L_12:
        /*002c*/ 	.word	0x00000000
        /*0030*/ 	.short	0x0006
        /*0032*/ 	.short	0x0024
        /*0034*/ 	.byte	0x00, 0xf0, 0x11, 0x00


	//----- nvinfo : EIATTR_KPARAM_INFO
	.align		4
.L_13:
        /*0038*/ 	.byte	0x04, 0x17
        /*003a*/ 	.short	(.L_15 - .L_14)
.L_14:
        /*003c*/ 	.word	0x00000000
        /*0040*/ 	.short	0x0005
        /*0042*/ 	.short	0x0020
        /*0044*/ 	.byte	0x00, 0xf0, 0x11, 0x00


	//----- nvinfo : EIATTR_KPARAM_INFO
	.align		4
.L_15:
        /*0048*/ 	.byte	0x04, 0x17
        /*004a*/ 	.short	(.L_17 - .L_16)
.L_16:
        /*004c*/ 	.word	0x00000000
        /*0050*/ 	.short	0x0004
        /*0052*/ 	.short	0x001c
        /*0054*/ 	.byte	0x00, 0xf0, 0x11, 0x00


	//----- nvinfo : EIATTR_KPARAM_INFO
	.align		4
.L_17:
        /*0058*/ 	.byte	0x04, 0x17
        /*005a*/ 	.short	(.L_19 - .L_18)
.L_18:
        /*005c*/ 	.word	0x00000000
        /*0060*/ 	.short	0x0003
        /*0062*/ 	.short	0x0018
        /*0064*/ 	.byte	0x00, 0xf0, 0x11, 0x00


	//----- nvinfo : EIATTR_KPARAM_INFO
	.align		4
.L_19:
        /*0068*/ 	.byte	0x04, 0x17
        /*006a*/ 	.short	(.L_21 - .L_20)
.L_20:
        /*006c*/ 	.word	0x00000000
        /*0070*/ 	.short	0x0002
        /*0072*/ 	.short	0x0010
        /*0074*/ 	.byte	0x00, 0xf5, 0x21, 0x00


	//----- nvinfo : EIATTR_KPARAM_INFO
	.align		4
.L_21:
        /*0078*/ 	.byte	0x04, 0x17
        /*007a*/ 	.short	(.L_23 - .L_22)
.L_22:
        /*007c*/ 	.word	0x00000000
        /*0080*/ 	.short	0x0001
        /*0082*/ 	.short	0x0008
        /*0084*/ 	.byte	0x00, 0xf5, 0x21, 0x00


	//----- nvinfo : EIATTR_KPARAM_INFO
	.align		4
.L_23:
        /*0088*/ 	.byte	0x04, 0x17
        /*008a*/ 	.short	(.L_25 - .L_24)
.L_24:
        /*008c*/ 	.word	0x00000000
        /*0090*/ 	.short	0x0000
        /*0092*/ 	.short	0x0000
        /*0094*/ 	.byte	0x00, 0xf5, 0x21, 0x00


	//----- nvinfo : EIATTR_SPARSE_MMA_MASK
	.align		4
.L_25:
        /*0098*/ 	.byte	0x03, 0x50
        /*009a*/ 	.short	0x0000


	//----- nvinfo : EIATTR_MAXREG_COUNT
	.align		4
        /*009c*/ 	.byte	0x03, 0x1b
        /*009e*/ 	.short	0x00ff


	//----- nvinfo : EIATTR_NUM_BARRIERS
	.align		4
        /*00a0*/ 	.byte	0x02, 0x4c
        /*00a2*/ 	.byte	0x01
	.zero		1


	//----- nvinfo : EIATTR_MERCURY_ISA_VERSION
	.align		4
        /*00a4*/ 	.byte	0x03, 0x5f
        /*00a6*/ 	.short	0x0101


	//----- nvinfo : EIATTR_VRC_CTA_INIT_COUNT
	.align		4
        /*00a8*/ 	.byte	0x02, 0x4a
	.zero		1
	.zero		1


	//----- nvinfo : EIATTR_EXIT_INSTR_OFFSETS
	.align		4
        /*00ac*/ 	.byte	0x04, 0x1c
        /*00ae*/ 	.short	(.L_27 - .L_26)


	//   ....[0]....
.L_26:
        /*00b0*/ 	.word	0x000005b0


	//   ....[1]....
        /*00b4*/ 	.word	0x00000600


	//----- nvinfo : EIATTR_CBANK_PARAM_SIZE
	.align		4
.L_27:
        /*00b8*/ 	.byte	0x03, 0x19
        /*00ba*/ 	.short	0x0030


	//----- nvinfo : EIATTR_PARAM_CBANK
	.align		4
        /*00bc*/ 	.byte	0x04, 0x0a
        /*00be*/ 	.short	(.L_29 - .L_28)
	.align		4
.L_28:
        /*00c0*/ 	.word	index@(.nv.constant0._Z10matrix_mulPfS_S_iiiiii)
        /*00c4*/ 	.short	0x0380
        /*00c6*/ 	.short	0x0030


	//----- nvinfo : EIATTR_SW_WAR
	.align		4
.L_29:
        /*00c8*/ 	.byte	0x04, 0x36
        /*00ca*/ 	.short	(.L_31 - .L_30)
.L_30:
        /*00cc*/ 	.word	0x00000008
.L_31:


//--------------------- .nv.callgraph             --------------------------
	.section	.nv.callgraph,"",@"SHT_CUDA_CALLGRAPH"
	.align	4
	.sectionentsize	8
	.align		4
        /*0000*/ 	.word	0x00000000
	.align		4
        /*0004*/ 	.word	0xffffffff
	.align		4
        /*0008*/ 	.word	0x00000000
	.align		4
        /*000c*/ 	.word	0xfffffffe
	.align		4
        /*0010*/ 	.word	0x00000000
	.align		4
        /*0014*/ 	.word	0xfffffffd
	.align		4
        /*0018*/ 	.word	0x00000000
	.align		4
        /*001c*/ 	.word	0xfffffffc


//--------------------- .text._Z10matrix_mulPfS_S_iiiiii --------------------------
	.section	.text._Z10matrix_mulPfS_S_iiiiii,"ax",@progbits
	.align	128
        .global         _Z10matrix_mulPfS_S_iiiiii
        .type           _Z10matrix_mulPfS_S_iiiiii,@function
        .size           _Z10matrix_mulPfS_S_iiiiii,(.L_x_3 - _Z10matrix_mulPfS_S_iiiiii)
        .other          _Z10matrix_mulPfS_S_iiiiii,@"STO_CUDA_ENTRY STV_DEFAULT"
_Z10matrix_mulPfS_S_iiiiii:
.text._Z10matrix_mulPfS_S_iiiiii:
[----:B------:R-:W-:Y:S01]  /*0000*/  LDC R1, c[0x0][0x37c] ;  /* 0x0000df00ff017b82 */ /* 0x000fe20000000800 */
[----:B------:R-:W0:Y:S01]  /*0010*/  LDCU UR4, c[0x0][0x39c] ;  /* 0x00007380ff0477ac */ /* 0x000e220008000800 */
[----:B------:R-:W1:Y:S01]  /*0020*/  S2R R17, SR_CTAID.Y ;  /* 0x0000000000117919 */ /* 0x000e620000002600 */
[----:B------:R-:W-:Y:S01]  /*0030*/  HFMA2 R5, -RZ, RZ, 0, 0 ;  /* 0x00000000ff057431 */ /* 0x000fe200000001ff */
[----:B------:R-:W2:Y:S01]  /*0040*/  LDCU.64 UR8, c[0x0][0x358] ;  /* 0x00006b00ff0877ac */ /* 0x000ea20008000a00 */
[----:B------:R-:W1:Y:S01]  /*0050*/  S2R R0, SR_TID.Y ;  /* 0x0000000000007919 */ /* 0x000e620000002200 */
[----:B------:R-:W3:Y:S01]  /*0060*/  S2R R7, SR_CTAID.X ;  /* 0x0000000000077919 */ /* 0x000ee20000002500 */
[----:B------:R-:W3:Y:S01]  /*0070*/  S2R R2, SR_TID.X ;  /* 0x0000000000027919 */ /* 0x000ee20000002100 */
[----:B0-----:R-:W-:-:S05]  /*0080*/  I2FP.F32.S32 R3, UR4 ;  /* 0x0000000400037c45 */ /* 0x001fca0008201400 */
[----:B------:R-:W-:-:S06]  /*0090*/  FMUL R3, R3, 0.0625 ;  /* 0x3d80000003037820 */ /* 0x000fcc0000400000 */
[----:B------:R-:W0:Y:S01]  /*00a0*/  FRND.CEIL R3, R3 ;  /* 0x0000000300037307 */ /* 0x000e220000209000 */
[----:B-1----:R-:W-:Y:S02]  /*00b0*/  LEA R17, R17, R0, 0x4 ;  /* 0x0000000011117211 */ /* 0x002fe400078e20ff */
[----:B0-----:R-:W-:Y:S02]  /*00c0*/  FSETP.GT.AND P0, PT, R3, RZ, PT ;  /* 0x000000ff0300720b */ /* 0x001fe40003f04000 */
[----:B---3--:R-:W-:-:S11]  /*00d0*/  LEA R18, R7, R2, 0x4 ;  /* 0x0000000207127211 */ /* 0x008fd600078e20ff */
[----:B--2---:R-:W-:Y:S05]  /*00e0*/  @!P0 BRA `(.L_x_0) ;  /* 0x0000000400248947 */ /* 0x004fea0003800000 */
[----:B------:R-:W0:Y:S01]  /*00f0*/  S2UR UR6, SR_CgaCtaId ;  /* 0x00000000000679c3 */ /* 0x000e220000008800 */
[----:B------:R-:W-:Y:S01]  /*0100*/  UMOV UR4, 0x400 ;  /* 0x0000040000047882 */ /* 0x000fe20000000000 */
[----:B------:R-:W-:Y:S01]  /*0110*/  MOV R5, RZ ;  /* 0x000000ff00057202 */ /* 0x000fe20000000f00 */
[----:B------:R-:W-:Y:S01]  /*0120*/  UIADD3 UR5, UPT, UPT, UR4, 0x400, URZ ;  /* 0x0000040004057890 */ /* 0x000fe2000fffe0ff */
[----:B------:R-:W-:Y:S01]  /*0130*/  MOV R23, RZ ;  /* 0x000000ff00177202 */ /* 0x000fe20000000f00 */
[----:B------:R-:W1:Y:S01]  /*0140*/  LDCU.64 UR10, c[0x0][0x398] ;  /* 0x00007300ff0a77ac */ /* 0x000e620008000a00 */
[----:B------:R-:W2:Y:S01]  /*0150*/  LDCU.64 UR12, c[0x0][0x3a0] ;  /* 0x00007400ff0c77ac */ /* 0x000ea20008000a00 */
[----:B0-----:R-:W-:Y:S02]  /*0160*/  ULEA UR4, UR6, UR4, 0x18 ;  /* 0x0000000406047291 */ /* 0x001fe4000f8ec0ff */
[----:B------:R-:W-:-:S04]  /*0170*/  ULEA UR5, UR6, UR5, 0x18 ;  /* 0x0000000506057291 */ /* 0x000fc8000f8ec0ff */
[----:B------:R-:W-:Y:S02]  /*0180*/  LEA R19, R0, UR4, 0x6 ;  /* 0x0000000400137c11 */ /* 0x000fe4000f8e30ff */
[C---:B------:R-:W-:Y:S02]  /*0190*/  LEA R21, R2.reuse, UR5, 0x2 ;  /* 0x0000000502157c11 */ /* 0x040fe4000f8e10ff */
[----:B------:R-:W-:Y:S02]  /*01a0*/  LEA R20, R2, R19, 0x2 ;  /* 0x0000001302147211 */ /* 0x000fe400078e10ff */
[----:B-12---:R-:W-:-:S07]  /*01b0*/  LEA R16, R0, R21, 0x6 ;  /* 0x0000001500107211 */ /* 0x006fce00078e30ff */
.L_x_1:
[C---:B------:R-:W-:Y:S02]  /*01c0*/  LEA R4, R23.reuse, R2, 0x4 ;  /* 0x0000000217047211 */ /* 0x040fe400078e20ff */
[----:B------:R-:W-:Y:S02]  /*01d0*/  LEA R25, R23, R0, 0x4 ;  /* 0x0000000017197211 */ /* 0x000fe400078e20ff */
[----:B------:R-:W-:Y:S02]  /*01e0*/  ISETP.GE.AND P1, PT, R4, UR11, PT ;  /* 0x0000000b04007c0c */ /* 0x000fe4000bf26270 */
[----:B------:R-:W-:Y:S02]  /*01f0*/  ISETP.GE.AND P0, PT, R25, UR12, PT ;  /* 0x0000000c19007c0c */ /* 0x000fe4000bf06270 */
[----:B------:R-:W-:Y:S02]  /*0200*/  ISETP.GE.OR P1, PT, R17, UR10, P1 ;  /* 0x0000000a11007c0c */ /* 0x000fe40008f26670 */
[----:B------:R-:W-:-:S02]  /*0210*/  ISETP.GE.OR P0, PT, R18, UR13, P0 ;  /* 0x0000000d12007c0c */ /* 0x000fc40008706670 */
[----:B------:R-:W-:-:S09]  /*0220*/  MOV R27, RZ ;  /* 0x000000ff001b7202 */ /* 0x000fd20000000f00 */
[----:B------:R-:W0:Y:S01]  /*0230*/  @!P1 LDC.64 R6, c[0x0][0x380] ;  /* 0x0000e000ff069b82 */ /* 0x000e220000000a00 */
[----:B------:R-:W-:Y:S02]  /*0240*/  @!P1 IMAD R11, R17, UR11, R4 ;  /* 0x0000000b110b9c24 */ /* 0x000fe4000f8e0204 */
[----:B------:R-:W-:Y:S02]  /*0250*/  HFMA2 R4, -RZ, RZ, 0, 0 ;  /* 0x00000000ff047431 */ /* 0x000fe400000001ff */
[----:B------:R-:W-:-:S03]  /*0260*/  @!P0 IMAD R25, R25, UR13, R18 ;  /* 0x0000000d19198c24 */ /* 0x000fc6000f8e0212 */
[----:B------:R-:W1:Y:S01]  /*0270*/  @!P0 LDC.64 R8, c[0x0][0x388] ;  /* 0x0000e200ff088b82 */ /* 0x000e620000000a00 */
[----:B0-----:R-:W-:-:S05]  /*0280*/  @!P1 IMAD.WIDE R6, R11, 0x4, R6 ;  /* 0x000000040b069825 */ /* 0x001fca00078e0206 */
[----:B------:R-:W2:Y:S01]  /*0290*/  @!P1 LDG.E R27, desc[UR8][R6.64] ;  /* 0x00000008061b9981 */ /* 0x000ea2000c1e1900 */
[----:B-1----:R-:W-:-:S05]  /*02a0*/  @!P0 IMAD.WIDE R24, R25, 0x4, R8 ;  /* 0x0000000419188825 */ /* 0x002fca00078e0208 */
[----:B------:R-:W3:Y:S01]  /*02b0*/  @!P0 LDG.E R4, desc[UR8][R24.64] ;  /* 0x0000000818048981 */ /* 0x000ee2000c1e1900 */
[----:B------:R-:W-:-:S03]  /*02c0*/  IADD3 R23, PT, PT, R23, 0x1, RZ ;  /* 0x0000000117177810 */ /* 0x000fc60007ffe0ff */
[----:B--2---:R-:W-:Y:S04]  /*02d0*/  STS [R20], R27 ;  /* 0x0000001b14007388 */ /* 0x004fe80000000800 */
[----:B---3--:R-:W-:Y:S01]  /*02e0*/  STS [R16], R4 ;  /* 0x0000000410007388 */ /* 0x008fe20000000800 */
[----:B------:R-:W-:Y:S06]  /*02f0*/  BAR.SYNC.DEFER_BLOCKING 0x0 ;  /* 0x0000000000007b1d */ /* 0x000fec0000010000 */
[----:B------:R-:W-:Y:S04]  /*0300*/  LDS R28, [R21] ;  /* 0x00000000151c7984 */ /* 0x000fe80000000800 */
[----:B------:R-:W0:Y:S04]  /*0310*/  LDS.128 R8, [R19] ;  /* 0x0000000013087984 */ /* 0x000e280000000c00 */
[----:B------:R-:W1:Y:S04]  /*0320*/  LDS R7, [R21+0x40] ;  /* 0x0000400015077984 */ /* 0x000e680000000800 */
[----:B------:R-:W2:Y:S04]  /*0330*/  LDS R6, [R21+0x80] ;  /* 0x0000800015067984 */ /* 0x000ea80000000800 */
[----:B------:R-:W3:Y:S04]  /*0340*/  LDS R26, [R21+0xc0] ;  /* 0x0000c000151a7984 */ /* 0x000ee80000000800 */
[----:B------:R-:W-:Y:S04]  /*0350*/  LDS R29, [R21+0x100] ;  /* 0x00010000151d7984 */ /* 0x000fe80000000800 */
[----:B------:R-:W4:Y:S04]  /*0360*/  LDS.128 R12, [R19+0x10] ;  /* 0x00001000130c7984 */ /* 0x000f280000000c00 */
[----:B------:R-:W5:Y:S04]  /*0370*/  LDS R22, [R21+0x140] ;  /* 0x0001400015167984 */ /* 0x000f680000000800 */
[----:B------:R-:W5:Y:S04]  /*0380*/  LDS R25, [R21+0x180] ;  /* 0x0001800015197984 */ /* 0x000f680000000800 */
[----:B------:R-:W-:Y:S01]  /*0390*/  LDS R27, [R21+0x200] ;  /* 0x00020000151b7984 */ /* 0x000fe20000000800 */
[----:B0-----:R-:W-:-:S03]  /*03a0*/  FFMA R28, R8, R28, R5 ;  /* 0x0000001c081c7223 */ /* 0x001fc60000000005 */
[----:B------:R-:W0:Y:S01]  /*03b0*/  LDS R8, [R21+0x1c0] ;  /* 0x0001c00015087984 */ /* 0x000e220000000800 */
[----:B-1----:R-:W-:-:S04]  /*03c0*/  FFMA R7, R7, R9, R28 ;  /* 0x0000000907077223 */ /* 0x002fc8000000001c */
[----:B--2---:R-:W-:Y:S02]  /*03d0*/  FFMA R9, R6, R10, R7 ;  /* 0x0000000a06097223 */ /* 0x004fe40000000007 */
[----:B------:R-:W1:Y:S02]  /*03e0*/  LDS.128 R4, [R19+0x20] ;  /* 0x0000200013047984 */ /* 0x000e640000000c00 */
[----:B---3--:R-:W-:-:S04]  /*03f0*/  FFMA R9, R26, R11, R9 ;  /* 0x0000000b1a097223 */ /* 0x008fc80000000009 */
[----:B----4-:R-:W-:Y:S02]  /*0400*/  FFMA R9, R12, R29, R9 ;  /* 0x0000001d0c097223 */ /* 0x010fe40000000009 */
[----:B------:R-:W2:Y:S02]  /*0410*/  LDS R12, [R21+0x240] ;  /* 0x00024000150c7984 */ /* 0x000ea40000000800 */
[----:B-----5:R-:W-:Y:S02]  /*0420*/  FFMA R22, R22, R13, R9 ;  /* 0x0000000d16167223 */ /* 0x020fe40000000009 */
[----:B------:R-:W3:Y:S02]  /*0430*/  LDS R13, [R21+0x280] ;  /* 0x00028000150d7984 */ /* 0x000ee40000000800 */
[----:B------:R-:W-:Y:S02]  /*0440*/  FFMA R25, R25, R14, R22 ;  /* 0x0000000e19197223 */ /* 0x000fe40000000016 */
[----:B------:R-:W4:Y:S04]  /*0450*/  LDS R14, [R21+0x2c0] ;  /* 0x0002c000150e7984 */ /* 0x000f280000000800 */
[----:B------:R-:W-:Y:S01]  /*0460*/  LDS R22, [R21+0x340] ;  /* 0x0003400015167984 */ /* 0x000fe20000000800 */
[----:B0-----:R-:W-:-:S03]  /*0470*/  FFMA R29, R8, R15, R25 ;  /* 0x0000000f081d7223 */ /* 0x001fc60000000019 */
[----:B------:R-:W-:Y:S04]  /*0480*/  LDS R25, [R21+0x300] ;  /* 0x0003000015197984 */ /* 0x000fe80000000800 */
[----:B------:R-:W0:Y:S04]  /*0490*/  LDS.128 R8, [R19+0x30] ;  /* 0x0000300013087984 */ /* 0x000e280000000c00 */
[----:B------:R-:W5:Y:S01]  /*04a0*/  LDS R15, [R21+0x380] ;  /* 0x00038000150f7984 */ /* 0x000f620000000800 */
[----:B-1----:R-:W-:-:S03]  /*04b0*/  FFMA R27, R4, R27, R29 ;  /* 0x0000001b041b7223 */ /* 0x002fc6000000001d */
[----:B------:R-:W1:Y:S01]  /*04c0*/  LDS R4, [R21+0x3c0] ;  /* 0x0003c00015047984 */ /* 0x000e620000000800 */
[----:B--2---:R-:W-:-:S04]  /*04d0*/  FFMA R12, R12, R5, R27 ;  /* 0x000000050c0c7223 */ /* 0x004fc8000000001b */
[----:B---3--:R-:W-:Y:S01]  /*04e0*/  FFMA R13, R13, R6, R12 ;  /* 0x000000060d0d7223 */ /* 0x008fe2000000000c */
[----:B------:R-:W-:-:S03]  /*04f0*/  I2FP.F32.U32 R6, R23 ;  /* 0x0000001700067245 */ /* 0x000fc60000201000 */
[----:B----4-:R-:W-:Y:S01]  /*0500*/  FFMA R7, R14, R7, R13 ;  /* 0x000000070e077223 */ /* 0x010fe2000000000d */
[----:B------:R-:W-:Y:S01]  /*0510*/  BAR.SYNC.DEFER_BLOCKING 0x0 ;  /* 0x0000000000007b1d */ /* 0x000fe20000010000 */
[----:B------:R-:W-:Y:S02]  /*0520*/  FSETP.GT.AND P0, PT, R3, R6, PT ;  /* 0x000000060300720b */ /* 0x000fe40003f04000 */
[----:B0-----:R-:W-:-:S04]  /*0530*/  FFMA R7, R8, R25, R7 ;  /* 0x0000001908077223 */ /* 0x001fc80000000007 */
[----:B------:R-:W-:-:S04]  /*0540*/  FFMA R22, R22, R9, R7 ;  /* 0x0000000916167223 */ /* 0x000fc80000000007 */
[----:B-----5:R-:W-:-:S04]  /*0550*/  FFMA R15, R15, R10, R22 ;  /* 0x0000000a0f0f7223 */ /* 0x020fc80000000016 */
[----:B-1----:R-:W-:Y:S01]  /*0560*/  FFMA R5, R4, R11, R15 ;  /* 0x0000000b04057223 */ /* 0x002fe2000000000f */
[----:B------:R-:W-:Y:S06]  /*0570*/  @P0 BRA `(.L_x_1) ;  /* 0xfffffffc00100947 */ /* 0x000fec000383ffff */
.L_x_0:
[----:B------:R-:W0:Y:S02]  /*0580*/  LDCU.64 UR4, c[0x0][0x3a8] ;  /* 0x00007500ff0477ac */ /* 0x000e240008000a00 */
[----:B0-----:R-:W-:-:S04]  /*0590*/  ISETP.GE.AND P0, PT, R18, UR5, PT ;  /* 0x0000000512007c0c */ /* 0x001fc8000bf06270 */
[----:B------:R-:W-:-:S13]  /*05a0*/  ISETP.GE.OR P0, PT, R17, UR4, P0 ;  /* 0x0000000411007c0c */ /* 0x000fda0008706670 */
[----:B------:R-:W-:Y:S05]  /*05b0*/  @P0 EXIT ;  /* 0x000000000000094d */ /* 0x000fea0003800000 */
[----:B------:R-:W0:Y:S01]  /*05c0*/  LDC.64 R2, c[0x0][0x390] ;  /* 0x0000e400ff027b82 */ /* 0x000e220000000a00 */
[----:B------:R-:W-:-:S04]  /*05d0*/  IMAD R17, R17, UR5, R18 ;  /* 0x0000000511117c24 */ /* 0x000fc8000f8e0212 */
[----:B0-----:R-:W-:-:S05]  /*05e0*/  IMAD.WIDE.U32 R2, R17, 0x4, R2 ;  /* 0x0000000411027825 */ /* 0x001fca00078e0002 */
[----:B------:R-:W-:Y:S01]  /*05f0*/  STG.E desc[UR8][R2.64], R5 ;  /* 0x0000000502007986 */ /* 0x000fe2000c101908 */
[----:B------:R-:W-:Y:S05]  /*0600*/  EXIT ;  /* 0x000000000000794d */ /* 0x000fea0003800000 */
.L_x_2:
[----:B------:R-:W-:-:S00]  /*0610*/  BRA `(.L_x_2) ;  /* 0xfffffffc00fc7947 */ /* 0x000fc0000383ffff */
[----:B------:R-:W-:-:S00]  /*0620*/  NOP ;  /* 0x0000000000007918 */ /* 0x000fc00000000000 */
        /* <DEDUP_REMOVED lines=13> */
.L_x_3:


//--------------------- .nv.shared._Z10matrix_mulPfS_S_iiiiii --------------------------
	.section	.nv.shared._Z10matrix_mulPfS_S_iiiiii,"aw",@nobits
	.sectionflags	@""
	.align	4
.nv.shared._Z10matrix_mulPfS_S_iiiiii:
	.zero		3072


//--------------------- .nv.shared.reserved.0     --------------------------
	.section	.nv.shared.reserved.0,"aw",@nobits
	.weak		__nv_reservedSMEM_offset_0_alias
	.size		__nv_reservedSMEM_offset_0_alias, 0, 64
	.other		__nv_reservedSMEM_offset_0_alias,@"STO_CUDA_RESERVED_SHARED STV_DEFAULT"
__nv_reservedSMEM_offset_0_alias:
	.zero		0
	.zero		64


//--------------------- .nv.constant0._Z10matrix_mulPfS_S_iiiiii --------------------------
	.section	.nv.constant0._Z10matrix_mulPfS_S_iiiiii,"a",@progbits
	.sectionflags	@""
	.align	4
.nv.constant0._Z10matrix_mulPfS_S_iiiiii:
	.zero		944


//--------------------- SYMBOLS --------------------------

	.type		.nv.reservedSmem.offset0,@object
	.size		.nv.reservedSmem.offset0,0x4
	.type		.nv.reservedSmem.cap,@object
	.size		.nv.reservedSmem.cap,0x4
